//
// Generated by NVIDIA NVVM Compiler
//
// Compiler Build ID: CL-36424714
// Cuda compilation tools, release 13.0, V13.0.88
// Based on NVVM 20.0.0
//

.version 9.0
.target sm_100
.address_size 64

	// .globl	_Z6matmulPiS_S_i

.visible .entry _Z6matmulPiS_S_i(
	.param .u64 .ptr .align 1 _Z6matmulPiS_S_i_param_0,
	.param .u64 .ptr .align 1 _Z6matmulPiS_S_i_param_1,
	.param .u64 .ptr .align 1 _Z6matmulPiS_S_i_param_2,
	.param .u32 _Z6matmulPiS_S_i_param_3
)
{
	.reg .pred 	%p<12>;
	.reg .b32 	%r<130>;
	.reg .b64 	%rd<54>;

	ld.param.u64 	%rd8, [_Z6matmulPiS_S_i_param_0];
	ld.param.u64 	%rd9, [_Z6matmulPiS_S_i_param_1];
	ld.param.u64 	%rd7, [_Z6matmulPiS_S_i_param_2];
	ld.param.u32 	%r51, [_Z6matmulPiS_S_i_param_3];
	cvta.to.global.u64 	%rd1, %rd9;
	cvta.to.global.u64 	%rd2, %rd8;
	mov.u32 	%r1, %ctaid.y;
	mov.u32 	%r2, %ntid.y;
	mul.lo.s32 	%r3, %r1, %r2;
	mov.u32 	%r4, %tid.y;
	add.s32 	%r5, %r3, %r4;
	mov.u32 	%r52, %ctaid.x;
	mov.u32 	%r53, %ntid.x;
	mov.u32 	%r54, %tid.x;
	mad.lo.s32 	%r6, %r52, %r53, %r54;
	max.s32 	%r55, %r5, %r6;
	setp.ge.s32 	%p1, %r55, %r51;
	setp.lt.s32 	%p2, %r51, 1;
	or.pred  	%p3, %p1, %p2;
	@%p3 bra 	$L__BB0_12;
	cvta.to.global.u64 	%rd10, %rd7;
	mul.lo.s32 	%r7, %r51, %r6;
	add.s32 	%r57, %r7, %r5;
	mul.wide.s32 	%rd11, %r57, 4;
	add.s64 	%rd3, %rd10, %rd11;
	ld.global.u32 	%r124, [%rd3];
	and.b32  	%r9, %r51, 7;
	setp.lt.u32 	%p4, %r51, 8;
	mov.b32 	%r127, 0;
	@%p4 bra 	$L__BB0_4;
	and.b32  	%r127, %r51, 2147483640;
	neg.s32 	%r122, %r127;
	add.s32 	%r58, %r4, %r51;
	add.s32 	%r121, %r58, %r3;
	shl.b32 	%r13, %r51, 3;
	shl.b32 	%r59, %r51, 1;
	add.s32 	%r120, %r5, %r59;
	mad.lo.s32 	%r119, %r51, 3, %r5;
	shl.b32 	%r60, %r51, 2;
	add.s32 	%r118, %r5, %r60;
	mad.lo.s32 	%r117, %r51, 5, %r5;
	mad.lo.s32 	%r116, %r51, 6, %r5;
	mad.lo.s32 	%r115, %r51, 7, %r5;
	mul.wide.u32 	%rd12, %r2, %r1;
	cvt.u64.u32 	%rd13, %r4;
	add.s64 	%rd14, %rd12, %rd13;
	shl.b64 	%rd15, %rd14, 2;
	add.s64 	%rd53, %rd1, %rd15;
	mul.wide.u32 	%rd32, %r13, 4;
	mov.u32 	%r114, %r7;
$L__BB0_3:
	.pragma "nounroll";
	mul.wide.s32 	%rd16, %r114, 4;
	add.s64 	%rd17, %rd2, %rd16;
	ld.global.u32 	%r61, [%rd17];
	ld.global.u32 	%r62, [%rd53];
	mad.lo.s32 	%r63, %r62, %r61, %r124;
	st.global.u32 	[%rd3], %r63;
	ld.global.u32 	%r64, [%rd17+4];
	mul.wide.u32 	%rd18, %r121, 4;
	add.s64 	%rd19, %rd1, %rd18;
	ld.global.u32 	%r65, [%rd19];
	mad.lo.s32 	%r66, %r65, %r64, %r63;
	st.global.u32 	[%rd3], %r66;
	ld.global.u32 	%r67, [%rd17+8];
	mul.wide.u32 	%rd20, %r120, 4;
	add.s64 	%rd21, %rd1, %rd20;
	ld.global.u32 	%r68, [%rd21];
	mad.lo.s32 	%r69, %r68, %r67, %r66;
	st.global.u32 	[%rd3], %r69;
	ld.global.u32 	%r70, [%rd17+12];
	mul.wide.u32 	%rd22, %r119, 4;
	add.s64 	%rd23, %rd1, %rd22;
	ld.global.u32 	%r71, [%rd23];
	mad.lo.s32 	%r72, %r71, %r70, %r69;
	st.global.u32 	[%rd3], %r72;
	ld.global.u32 	%r73, [%rd17+16];
	mul.wide.u32 	%rd24, %r118, 4;
	add.s64 	%rd25, %rd1, %rd24;
	ld.global.u32 	%r74, [%rd25];
	mad.lo.s32 	%r75, %r74, %r73, %r72;
	st.global.u32 	[%rd3], %r75;
	ld.global.u32 	%r76, [%rd17+20];
	mul.wide.u32 	%rd26, %r117, 4;
	add.s64 	%rd27, %rd1, %rd26;
	ld.global.u32 	%r77, [%rd27];
	mad.lo.s32 	%r78, %r77, %r76, %r75;
	st.global.u32 	[%rd3], %r78;
	ld.global.u32 	%r79, [%rd17+24];
	mul.wide.u32 	%rd28, %r116, 4;
	add.s64 	%rd29, %rd1, %rd28;
	ld.global.u32 	%r80, [%rd29];
	mad.lo.s32 	%r81, %r80, %r79, %r78;
	st.global.u32 	[%rd3], %r81;
	ld.global.u32 	%r82, [%rd17+28];
	mul.wide.u32 	%rd30, %r115, 4;
	add.s64 	%rd31, %rd1, %rd30;
	ld.global.u32 	%r83, [%rd31];
	mad.lo.s32 	%r124, %r83, %r82, %r81;
	st.global.u32 	[%rd3], %r124;
	add.s32 	%r122, %r122, 8;
	add.s32 	%r121, %r121, %r13;
	add.s32 	%r120, %r120, %r13;
	add.s32 	%r119, %r119, %r13;
	add.s32 	%r118, %r118, %r13;
	add.s32 	%r117, %r117, %r13;
	add.s32 	%r116, %r116, %r13;
	add.s32 	%r115, %r115, %r13;
	add.s64 	%rd53, %rd53, %rd32;
	add.s32 	%r114, %r114, 8;
	setp.ne.s32 	%p5, %r122, 0;
	@%p5 bra 	$L__BB0_3;
$L__BB0_4:
	setp.eq.s32 	%p6, %r9, 0;
	@%p6 bra 	$L__BB0_12;
	and.b32  	%r42, %r51, 3;
	setp.lt.u32 	%p7, %r9, 4;
	@%p7 bra 	$L__BB0_7;
	add.s32 	%r84, %r127, %r7;
	mul.wide.s32 	%rd33, %r84, 4;
	add.s64 	%rd34, %rd2, %rd33;
	ld.global.u32 	%r85, [%rd34];
	mad.lo.s32 	%r86, %r127, %r51, %r5;
	mul.wide.u32 	%rd35, %r86, 4;
	add.s64 	%rd36, %rd1, %rd35;
	ld.global.u32 	%r87, [%rd36];
	mad.lo.s32 	%r88, %r87, %r85, %r124;
	st.global.u32 	[%rd3], %r88;
	ld.global.u32 	%r89, [%rd34+4];
	add.s32 	%r90, %r86, %r51;
	mul.wide.u32 	%rd37, %r90, 4;
	add.s64 	%rd38, %rd1, %rd37;
	ld.global.u32 	%r91, [%rd38];
	mad.lo.s32 	%r92, %r91, %r89, %r88;
	st.global.u32 	[%rd3], %r92;
	ld.global.u32 	%r93, [%rd34+8];
	add.s32 	%r94, %r90, %r51;
	mul.wide.u32 	%rd39, %r94, 4;
	add.s64 	%rd40, %rd1, %rd39;
	ld.global.u32 	%r95, [%rd40];
	mad.lo.s32 	%r96, %r95, %r93, %r92;
	st.global.u32 	[%rd3], %r96;
	ld.global.u32 	%r97, [%rd34+12];
	add.s32 	%r98, %r94, %r51;
	mul.wide.u32 	%rd41, %r98, 4;
	add.s64 	%rd42, %rd1, %rd41;
	ld.global.u32 	%r99, [%rd42];
	mad.lo.s32 	%r124, %r99, %r97, %r96;
	st.global.u32 	[%rd3], %r124;
	add.s32 	%r127, %r127, 4;
$L__BB0_7:
	setp.eq.s32 	%p8, %r42, 0;
	@%p8 bra 	$L__BB0_12;
	setp.eq.s32 	%p9, %r42, 1;
	@%p9 bra 	$L__BB0_10;
	add.s32 	%r100, %r127, %r7;
	mul.wide.s32 	%rd43, %r100, 4;
	add.s64 	%rd44, %rd2, %rd43;
	ld.global.u32 	%r101, [%rd44];
	mad.lo.s32 	%r102, %r127, %r51, %r5;
	mul.wide.u32 	%rd45, %r102, 4;
	add.s64 	%rd46, %rd1, %rd45;
	ld.global.u32 	%r103, [%rd46];
	mad.lo.s32 	%r104, %r103, %r101, %r124;
	st.global.u32 	[%rd3], %r104;
	ld.global.u32 	%r105, [%rd44+4];
	add.s32 	%r106, %r102, %r51;
	mul.wide.u32 	%rd47, %r106, 4;
	add.s64 	%rd48, %rd1, %rd47;
	ld.global.u32 	%r107, [%rd48];
	mad.lo.s32 	%r124, %r107, %r105, %r104;
	st.global.u32 	[%rd3], %r124;
	add.s32 	%r127, %r127, 2;
$L__BB0_10:
	and.b32  	%r108, %r51, 1;
	setp.eq.b32 	%p10, %r108, 1;
	not.pred 	%p11, %p10;
	@%p11 bra 	$L__BB0_12;
	add.s32 	%r109, %r127, %r7;
	mul.wide.s32 	%rd49, %r109, 4;
	add.s64 	%rd50, %rd2, %rd49;
	ld.global.u32 	%r110, [%rd50];
	mad.lo.s32 	%r111, %r127, %r51, %r5;
	mul.wide.u32 	%rd51, %r111, 4;
	add.s64 	%rd52, %rd1, %rd51;
	ld.global.u32 	%r112, [%rd52];
	mad.lo.s32 	%r113, %r112, %r110, %r124;
	st.global.u32 	[%rd3], %r113;
$L__BB0_12:
	ret;

}


// ===== COMPILED SASS (sm_100) =====

	.target	sm_100

	.elftype	@"ET_EXEC"


//--------------------- .note.nv.tkinfo           --------------------------
	.section	.note.nv.tkinfo,"",@"SHT_NOTE"
	.sectionflags	@"SHF_NOTE_NV_TKINFO"
	.tkinfo
        /*0018*/ 	.word	0x00000002
        /*0030*/ 	.string	""
        /*0030*/ 	.string	"ptxas"
        /*0030*/ 	.string	"Cuda compilation tools, release 13.0, V13.0.88"
        /*0030*/ 	.string	"Build cuda_13.0.r13.0/compiler.36424714_0"
        /*0030*/ 	.string	"-arch sm_100 -m 64 "



//--------------------- .note.nv.cuinfo           --------------------------
	.section	.note.nv.cuinfo,"",@"SHT_NOTE"
	.sectionflags	@"SHF_NOTE_NV_CUINFO"
        /*0018*/ 	.short	0x0002
        /*001a*/ 	.short	0x0064
        /*001c*/ 	.short	0x0082
	.zero		2


//--------------------- .nv.info                  --------------------------
	.section	.nv.info,"",@"SHT_CUDA_INFO"
	.align	4


	//----- nvinfo : EIATTR_REGCOUNT
	.align		4
        /*0000*/ 	.byte	0x04, 0x2f
        /*0002*/ 	.short	(.L_1 - .L_0)
	.align		4
.L_0:
        /*0004*/ 	.word	index@(_Z6matmulPiS_S_i)
        /*0008*/ 	.word	0x00000020


	//----- nvinfo : EIATTR_FRAME_SIZE
	.align		4
.L_1:
        /*000c*/ 	.byte	0x04, 0x11
        /*000e*/ 	.short	(.L_3 - .L_2)
	.align		4
.L_2:
        /*0010*/ 	.word	index@(_Z6matmulPiS_S_i)
        /*0014*/ 	.word	0x00000000


	//----- nvinfo : EIATTR_MIN_STACK_SIZE
	.align		4
.L_3:
        /*0018*/ 	.byte	0x04, 0x12
        /*001a*/ 	.short	(.L_5 - .L_4)
	.align		4
.L_4:
        /*001c*/ 	.word	index@(_Z6matmulPiS_S_i)
        /*0020*/ 	.word	0x00000000
.L_5:


//--------------------- .nv.compat                --------------------------
	.section	.nv.compat,"",@"SHT_CUDA_COMPAT_INFO"
	.align	4
        /*0000*/ 	.byte	0x02, 0x09, 0x00, 0x00, 0x02, 0x02, 0x01, 0x00, 0x02, 0x05, 0x05, 0x00, 0x03, 0x07, 0x01, 0x01
        /*0010*/ 	.byte	0x02, 0x03, 0x00, 0x00, 0x02, 0x06, 0x01, 0x00, 0x04, 0x0b, 0x08, 0x00, 0x09, 0x00, 0x00, 0x00
        /*0020*/ 	.byte	0x00, 0x00, 0x00, 0x00


//--------------------- .nv.info._Z6matmulPiS_S_i --------------------------
	.section	.nv.info._Z6matmulPiS_S_i,"",@"SHT_CUDA_INFO"
	.sectionflags	@""
	.align	4


	//----- nvinfo : EIATTR_CUDA_API_VERSION
	.align		4
        /*0000*/ 	.byte	0x04, 0x37
        /*0002*/ 	.short	(.L_7 - .L_6)
.L_6:
        /*0004*/ 	.word	0x00000082


	//----- nvinfo : EIATTR_KPARAM_INFO
	.align		4
.L_7:
        /*0008*/ 	.byte	0x04, 0x17
        /*000a*/ 	.short	(.L_9 - .L_8)
.L_8:
        /*000c*/ 	.word	0x00000000
        /*0010*/ 	.short	0x0003
        /*0012*/ 	.short	0x0018
        /*0014*/ 	.byte	0x00, 0xf0, 0x11, 0x00


	//----- nvinfo : EIATTR_KPARAM_INFO
	.align		4
.L_9:
        /*0018*/ 	.byte	0x04, 0x17
        /*001a*/ 	.short	(.L_11 - .L_10)
.L_10:
        /*001c*/ 	.word	0x00000000
        /*0020*/ 	.short	0x0002
        /*0022*/ 	.short	0x0010
        /*0024*/ 	.byte	0x00, 0xf5, 0x21, 0x00


	//----- nvinfo : EIATTR_KPARAM_INFO
	.align		4
.L_11:
        /*0028*/ 	.byte	0x04, 0x17
        /*002a*/ 	.short	(.L_13 - .L_12)
.L_12:
        /*002c*/ 	.word	0x00000000
        /*0030*/ 	.short	0x0001
        /*0032*/ 	.short	0x0008
        /*0034*/ 	.byte	0x00, 0xf5, 0x21, 0x00


	//----- nvinfo : EIATTR_KPARAM_INFO
	.align		4
.L_13:
        /*0038*/ 	.byte	0x04, 0x17
        /*003a*/ 	.short	(.L_15 - .L_14)
.L_14:
        /*003c*/ 	.word	0x00000000
        /*0040*/ 	.short	0x0000
        /*0042*/ 	.short	0x0000
        /*0044*/ 	.byte	0x00, 0xf5, 0x21, 0x00


	//----- nvinfo : EIATTR_SPARSE_MMA_MASK
	.align		4
.L_15:
        /*0048*/ 	.byte	0x03, 0x50
        /*004a*/ 	.short	0x0000


	//----- nvinfo : EIATTR_MAXREG_COUNT
	.align		4
        /*004c*/ 	.byte	0x03, 0x1b
        /*004e*/ 	.short	0x00ff


	//----- nvinfo : EIATTR_MERCURY_ISA_VERSION
	.align		4
        /*0050*/ 	.byte	0x03, 0x5f
        /*0052*/ 	.short	0x0101


	//----- nvinfo : EIATTR_VRC_CTA_INIT_COUNT
	.align		4
        /*0054*/ 	.byte	0x02, 0x4a
	.zero		1
	.zero		1


	//----- nvinfo : EIATTR_EXIT_INSTR_OFFSETS
	.align		4
        /*0058*/ 	.byte	0x04, 0x1c
        /*005a*/ 	.short	(.L_17 - .L_16)


	//   ....[0]....
.L_16:
        /*005c*/ 	.word	0x000000e0


	//   ....[1]....
        /*0060*/ 	.word	0x00000600


	//   ....[2]....
        /*0064*/ 	.word	0x00000820


	//   ....[3]....
        /*0068*/ 	.word	0x00000980


	//   ....[4]....
        /*006c*/ 	.word	0x00000a30


	//----- nvinfo : EIATTR_CBANK_PARAM_SIZE
	.align		4
.L_17:
        /*0070*/ 	.byte	0x03, 0x19
        /*0072*/ 	.short	0x001c


	//----- nvinfo : EIATTR_PARAM_CBANK
	.align		4
        /*0074*/ 	.byte	0x04, 0x0a
        /*0076*/ 	.short	(.L_19 - .L_18)
	.align		4
.L_18:
        /*0078*/ 	.word	index@(.nv.constant0._Z6matmulPiS_S_i)
        /*007c*/ 	.short	0x0380
        /*007e*/ 	.short	0x001c


	//----- nvinfo : EIATTR_SW_WAR
	.align		4
.L_19:
        /*0080*/ 	.byte	0x04, 0x36
        /*0082*/ 	.short	(.L_21 - .L_20)
.L_20:
        /*0084*/ 	.word	0x00000008
.L_21:


//--------------------- .nv.callgraph             --------------------------
	.section	.nv.callgraph,"",@"SHT_CUDA_CALLGRAPH"
	.align	4
	.sectionentsize	8
	.align		4
        /*0000*/ 	.word	0x00000000
	.align		4
        /*0004*/ 	.word	0xffffffff
	.align		4
        /*0008*/ 	.word	0x00000000
	.align		4
        /*000c*/ 	.word	0xfffffffe
	.align		4
        /*0010*/ 	.word	0x00000000
	.align		4
        /*0014*/ 	.word	0xfffffffd
	.align		4
        /*0018*/ 	.word	0x00000000
	.align		4
        /*001c*/ 	.word	0xfffffffc


//--------------------- .text._Z6matmulPiS_S_i    --------------------------
	.section	.text._Z6matmulPiS_S_i,"ax",@progbits
	.align	128
        .global         _Z6matmulPiS_S_i
        .type           _Z6matmulPiS_S_i,@function
        .size           _Z6matmulPiS_S_i,(.L_x_5 - _Z6matmulPiS_S_i)
        .other          _Z6matmulPiS_S_i,@"STO_CUDA_ENTRY STV_DEFAULT"
_Z6matmulPiS_S_i:
.text._Z6matmulPiS_S_i:
[----:B------:R-:W-:Y:S01]  /*0000*/  LDC R1, c[0x0][0x37c] ;  /* 0x0000df00ff017b82 */ /* 0x000fe20000000800 */
[----:B------:R-:W0:Y:S07]  /*0010*/  S2R R3, SR_TID.X ;  /* 0x0000000000037919 */ /* 0x000e2e0000002100 */
[----:B------:R-:W1:Y:S01]  /*0020*/  S2UR UR6, SR_CTAID.Y ;  /* 0x00000000000679c3 */ /* 0x000e620000002600 */
[----:B------:R-:W2:Y:S07]  /*0030*/  S2R R28, SR_TID.Y ;  /* 0x00000000001c7919 */ /* 0x000eae0000002200 */
[----:B------:R-:W1:Y:S08]  /*0040*/  LDC R7, c[0x0][0x364] ;  /* 0x0000d900ff077b82 */ /* 0x000e700000000800 */
[----:B------:R-:W0:Y:S08]  /*0050*/  S2UR UR4, SR_CTAID.X ;  /* 0x00000000000479c3 */ /* 0x000e300000002500 */
[----:B------:R-:W0:Y:S08]  /*0060*/  LDC R2, c[0x0][0x360] ;  /* 0x0000d800ff027b82 */ /* 0x000e300000000800 */
[----:B------:R-:W3:Y:S01]  /*0070*/  LDC R0, c[0x0][0x398] ;  /* 0x0000e600ff007b82 */ /* 0x000ee20000000800 */
[----:B-1----:R-:W-:-:S02]  /*0080*/  IMAD R9, R7, UR6, RZ ;  /* 0x0000000607097c24 */ /* 0x002fc4000f8e02ff */
[----:B0-----:R-:W-:-:S03]  /*0090*/  IMAD R2, R2, UR4, R3 ;  /* 0x0000000402027c24 */ /* 0x001fc6000f8e0203 */
[----:B--2---:R-:W-:-:S04]  /*00a0*/  IADD3 R3, PT, PT, R9, R28, RZ ;  /* 0x0000001c09037210 */ /* 0x004fc80007ffe0ff */
[----:B------:R-:W-:Y:S02]  /*00b0*/  VIMNMX R5, PT, PT, R3, R2, !PT ;  /* 0x0000000203057248 */ /* 0x000fe40007fe0100 */
[----:B---3--:R-:W-:-:S04]  /*00c0*/  ISETP.GE.AND P0, PT, R0, 0x1, PT ;  /* 0x000000010000780c */ /* 0x008fc80003f06270 */
[----:B------:R-:W-:-:S13]  /*00d0*/  ISETP.GE.OR P0, PT, R5, R0, !P0 ;  /* 0x000000000500720c */ /* 0x000fda0004706670 */
[----:B------:R-:W-:Y:S05]  /*00e0*/  @P0 EXIT ;  /* 0x000000000000094d */ /* 0x000fea0003800000 */
[----:B------:R-:W0:Y:S01]  /*00f0*/  LDC.64 R12, c[0x0][0x390] ;  /* 0x0000e400ff0c7b82 */ /* 0x000e220000000a00 */
[----:B------:R-:W1:Y:S01]  /*0100*/  LDCU.64 UR4, c[0x0][0x358] ;  /* 0x00006b00ff0477ac */ /* 0x000e620008000a00 */
[----:B------:R-:W-:Y:S01]  /*0110*/  IMAD R2, R2, R0, RZ ;  /* 0x0000000002027224 */ /* 0x000fe200078e02ff */
[C---:B------:R-:W-:Y:S02]  /*0120*/  ISETP.GE.U32.AND P1, PT, R0.reuse, 0x8, PT ;  /* 0x000000080000780c */ /* 0x040fe40003f26070 */
[----:B------:R-:W-:Y:S02]  /*0130*/  LOP3.LUT R4, R0, 0x7, RZ, 0xc0, !PT ;  /* 0x0000000700047812 */ /* 0x000fe400078ec0ff */
[----:B------:R-:W-:Y:S02]  /*0140*/  IADD3 R5, PT, PT, R3, R2, RZ ;  /* 0x0000000203057210 */ /* 0x000fe40007ffe0ff */
[----:B------:R-:W-:-:S03]  /*0150*/  ISETP.NE.AND P0, PT, R4, RZ, PT ;  /* 0x000000ff0400720c */ /* 0x000fc60003f05270 */
[----:B0-----:R-:W-:-:S04]  /*0160*/  IMAD.WIDE R12, R5, 0x4, R12 ;  /* 0x00000004050c7825 */ /* 0x001fc800078e020c */
[----:B------:R-:W-:Y:S01]  /*0170*/  HFMA2 R5, -RZ, RZ, 0, 0 ;  /* 0x00000000ff057431 */ /* 0x000fe200000001ff */
[----:B-1----:R0:W5:Y:S01]  /*0180*/  LDG.E R21, desc[UR4][R12.64] ;  /* 0x000000040c157981 */ /* 0x002162000c1e1900 */
[----:B------:R-:W-:Y:S05]  /*0190*/  @!P1 BRA `(.L_x_0) ;  /* 0x0000000400189947 */ /* 0x000fea0003800000 */
[----:B------:R-:W1:Y:S01]  /*01a0*/  LDCU.64 UR8, c[0x0][0x388] ;  /* 0x00007100ff0877ac */ /* 0x000e620008000a00 */
[----:B------:R-:W-:Y:S01]  /*01b0*/  MOV R29, RZ ;  /* 0x000000ff001d7202 */ /* 0x000fe20000000f00 */
[C-C-:B------:R-:W-:Y:S01]  /*01c0*/  IMAD R27, R0.reuse, 0x5, R3.reuse ;  /* 0x00000005001b7824 */ /* 0x140fe200078e0203 */
[C---:B------:R-:W-:Y:S01]  /*01d0*/  LOP3.LUT R5, R0.reuse, 0x7ffffff8, RZ, 0xc0, !PT ;  /* 0x7ffffff800057812 */ /* 0x040fe200078ec0ff */
[C---:B------:R-:W-:Y:S01]  /*01e0*/  IMAD R26, R0.reuse, 0x7, R3 ;  /* 0x00000007001a7824 */ /* 0x040fe200078e0203 */
[C---:B------:R-:W-:Y:S01]  /*01f0*/  SHF.L.U32 R10, R0.reuse, 0x3, RZ ;  /* 0x00000003000a7819 */ /* 0x040fe200000006ff */
[----:B------:R-:W-:Y:S01]  /*0200*/  IMAD.WIDE.U32 R6, R7, UR6, R28 ;  /* 0x0000000607067c25 */ /* 0x000fe2000f8e001c */
[----:B------:R-:W-:Y:S02]  /*0210*/  IADD3 R28, PT, PT, R9, R0, R28 ;  /* 0x00000000091c7210 */ /* 0x000fe40007ffe01c */
[C---:B------:R-:W-:Y:S01]  /*0220*/  LEA R11, R0.reuse, R3, 0x2 ;  /* 0x00000003000b7211 */ /* 0x040fe200078e10ff */
[C-C-:B------:R-:W-:Y:S01]  /*0230*/  IMAD R9, R0.reuse, 0x3, R3.reuse ;  /* 0x0000000300097824 */ /* 0x140fe200078e0203 */
[----:B------:R-:W-:Y:S01]  /*0240*/  MOV R8, R2 ;  /* 0x0000000200087202 */ /* 0x000fe20000000f00 */
[----:B------:R-:W-:Y:S01]  /*0250*/  IMAD R29, R0, 0x6, R3 ;  /* 0x00000006001d7824 */ /* 0x000fe200078e0203 */
[----:B-1----:R-:W-:-:S04]  /*0260*/  LEA R14, P1, R6, UR8, 0x2 ;  /* 0x00000008060e7c11 */ /* 0x002fc8000f8210ff */
[----:B------:R-:W-:Y:S02]  /*0270*/  LEA.HI.X R15, R6, UR9, R7, 0x2, P1 ;  /* 0x00000009060f7c11 */ /* 0x000fe400088f1407 */
[----:B------:R-:W-:Y:S02]  /*0280*/  LEA R7, R0, R3, 0x1 ;  /* 0x0000000300077211 */ /* 0x000fe400078e08ff */
[----:B------:R-:W-:-:S07]  /*0290*/  IADD3 R6, PT, PT, -R5, RZ, RZ ;  /* 0x000000ff05067210 */ /* 0x000fce0007ffe1ff */
.L_x_1:
[----:B------:R-:W1:Y:S01]  /*02a0*/  LDC.64 R16, c[0x0][0x380] ;  /* 0x0000e000ff107b82 */ /* 0x000e620000000a00 */
[----:B--2---:R-:W2:Y:S07]  /*02b0*/  LDG.E R22, desc[UR4][R14.64] ;  /* 0x000000040e167981 */ /* 0x004eae000c1e1900 */
[----:B------:R-:W3:Y:S01]  /*02c0*/  LDC.64 R18, c[0x0][0x388] ;  /* 0x0000e200ff127b82 */ /* 0x000ee20000000a00 */
[----:B-1----:R-:W-:-:S05]  /*02d0*/  IMAD.WIDE R16, R8, 0x4, R16 ;  /* 0x0000000408107825 */ /* 0x002fca00078e0210 */
[----:B------:R-:W2:Y:S02]  /*02e0*/  LDG.E R20, desc[UR4][R16.64] ;  /* 0x0000000410147981 */ /* 0x000ea4000c1e1900 */
[----:B--2--5:R-:W-:Y:S02]  /*02f0*/  IMAD R23, R20, R22, R21 ;  /* 0x0000001614177224 */ /* 0x024fe400078e0215 */
[----:B---3--:R-:W-:-:S03]  /*0300*/  IMAD.WIDE.U32 R20, R28, 0x4, R18 ;  /* 0x000000041c147825 */ /* 0x008fc600078e0012 */
[----:B------:R1:W-:Y:S04]  /*0310*/  STG.E desc[UR4][R12.64], R23 ;  /* 0x000000170c007986 */ /* 0x0003e8000c101904 */
[----:B------:R-:W2:Y:S04]  /*0320*/  LDG.E R20, desc[UR4][R20.64] ;  /* 0x0000000414147981 */ /* 0x000ea8000c1e1900 */
[----:B------:R-:W2:Y:S02]  /*0330*/  LDG.E R22, desc[UR4][R16.64+0x4] ;  /* 0x0000040410167981 */ /* 0x000ea4000c1e1900 */
[----:B--2---:R-:W-:-:S02]  /*0340*/  IMAD R25, R22, R20, R23 ;  /* 0x0000001416197224 */ /* 0x004fc400078e0217 */
[----:B-1----:R-:W-:-:S03]  /*0350*/  IMAD.WIDE.U32 R22, R7, 0x4, R18 ;  /* 0x0000000407167825 */ /* 0x002fc600078e0012 */
        /* <DEDUP_REMOVED lines=19> */
[----:B------:R-:W-:-:S03]  /*0490*/  IMAD.WIDE.U32 R24, R29, 0x4, R18 ;  /* 0x000000041d187825 */ /* 0x000fc600078e0012 */
[----:B------:R2:W-:Y:S04]  /*04a0*/  STG.E desc[UR4][R12.64], R22 ;  /* 0x000000160c007986 */ /* 0x0005e8000c101904 */
[----:B------:R-:W3:Y:S04]  /*04b0*/  LDG.E R24, desc[UR4][R24.64] ;  /* 0x0000000418187981 */ /* 0x000ee8000c1e1900 */
[----:B------:R-:W3:Y:S01]  /*04c0*/  LDG.E R21, desc[UR4][R16.64+0x18] ;  /* 0x0000180410157981 */ /* 0x000ee2000c1e1900 */
[----:B------:R-:W-:Y:S01]  /*04d0*/  IMAD.WIDE.U32 R18, R26, 0x4, R18 ;  /* 0x000000041a127825 */ /* 0x000fe200078e0012 */
[----:B------:R-:W-:-:S03]  /*04e0*/  IADD3 R6, PT, PT, R6, 0x8, RZ ;  /* 0x0000000806067810 */ /* 0x000fc60007ffe0ff */
[----:B---3--:R-:W-:-:S05]  /*04f0*/  IMAD R23, R21, R24, R22 ;  /* 0x0000001815177224 */ /* 0x008fca00078e0216 */
[----:B------:R2:W-:Y:S04]  /*0500*/  STG.E desc[UR4][R12.64], R23 ;  /* 0x000000170c007986 */ /* 0x0005e8000c101904 */
[----:B-1----:R-:W3:Y:S04]  /*0510*/  LDG.E R20, desc[UR4][R16.64+0x1c] ;  /* 0x00001c0410147981 */ /* 0x002ee8000c1e1900 */
[----:B------:R-:W3:Y:S01]  /*0520*/  LDG.E R18, desc[UR4][R18.64] ;  /* 0x0000000412127981 */ /* 0x000ee2000c1e1900 */
[----:B------:R-:W-:Y:S01]  /*0530*/  ISETP.NE.AND P1, PT, R6, RZ, PT ;  /* 0x000000ff0600720c */ /* 0x000fe20003f25270 */
[----:B------:R-:W-:Y:S01]  /*0540*/  IMAD.WIDE.U32 R14, R10, 0x4, R14 ;  /* 0x000000040a0e7825 */ /* 0x000fe200078e000e */
[----:B------:R-:W-:-:S02]  /*0550*/  IADD3 R8, PT, PT, R8, 0x8, RZ ;  /* 0x0000000808087810 */ /* 0x000fc40007ffe0ff */
[C---:B------:R-:W-:Y:S02]  /*0560*/  IADD3 R28, PT, PT, R10.reuse, R28, RZ ;  /* 0x0000001c0a1c7210 */ /* 0x040fe40007ffe0ff */
[C---:B------:R-:W-:Y:S02]  /*0570*/  IADD3 R7, PT, PT, R10.reuse, R7, RZ ;  /* 0x000000070a077210 */ /* 0x040fe40007ffe0ff */
[C---:B------:R-:W-:Y:S02]  /*0580*/  IADD3 R9, PT, PT, R10.reuse, R9, RZ ;  /* 0x000000090a097210 */ /* 0x040fe40007ffe0ff */
[C---:B------:R-:W-:Y:S02]  /*0590*/  IADD3 R11, PT, PT, R10.reuse, R11, RZ ;  /* 0x0000000b0a0b7210 */ /* 0x040fe40007ffe0ff */
[C---:B------:R-:W-:Y:S02]  /*05a0*/  IADD3 R27, PT, PT, R10.reuse, R27, RZ ;  /* 0x0000001b0a1b7210 */ /* 0x040fe40007ffe0ff */
[----:B------:R-:W-:-:S02]  /*05b0*/  IADD3 R29, PT, PT, R10, R29, RZ ;  /* 0x0000001d0a1d7210 */ /* 0x000fc40007ffe0ff */
[----:B------:R-:W-:Y:S01]  /*05c0*/  IADD3 R26, PT, PT, R10, R26, RZ ;  /* 0x0000001a0a1a7210 */ /* 0x000fe20007ffe0ff */
[----:B---3--:R-:W-:-:S05]  /*05d0*/  IMAD R21, R20, R18, R23 ;  /* 0x0000001214157224 */ /* 0x008fca00078e0217 */
[----:B------:R2:W-:Y:S01]  /*05e0*/  STG.E desc[UR4][R12.64], R21 ;  /* 0x000000150c007986 */ /* 0x0005e2000c101904 */
[----:B------:R-:W-:Y:S05]  /*05f0*/  @P1 BRA `(.L_x_1) ;  /* 0xfffffffc00281947 */ /* 0x000fea000383ffff */
.L_x_0:
[----:B------:R-:W-:Y:S05]  /*0600*/  @!P0 EXIT ;  /* 0x000000000000894d */ /* 0x000fea0003800000 */
[----:B------:R-:W-:Y:S02]  /*0610*/  ISETP.GE.U32.AND P0, PT, R4, 0x4, PT ;  /* 0x000000040400780c */ /* 0x000fe40003f06070 */
[----:B------:R-:W-:-:S04]  /*0620*/  LOP3.LUT R18, R0, 0x3, RZ, 0xc0, !PT ;  /* 0x0000000300127812 */ /* 0x000fc800078ec0ff */
[----:B------:R-:W-:-:S07]  /*0630*/  ISETP.NE.AND P1, PT, R18, RZ, PT ;  /* 0x000000ff1200720c */ /* 0x000fce0003f25270 */
[----:B------:R-:W-:Y:S06]  /*0640*/  @!P0 BRA `(.L_x_2) ;  /* 0x0000000000748947 */ /* 0x000fec0003800000 */
[----:B------:R-:W1:Y:S01]  /*0650*/  LDC.64 R6, c[0x0][0x388] ;  /* 0x0000e200ff067b82 */ /* 0x000e620000000a00 */
[----:B------:R-:W-:Y:S01]  /*0660*/  IADD3 R15, PT, PT, R2, R5, RZ ;  /* 0x00000005020f7210 */ /* 0x000fe20007ffe0ff */
[----:B------:R-:W-:-:S06]  /*0670*/  IMAD R17, R5, R0, R3 ;  /* 0x0000000005117224 */ /* 0x000fcc00078e0203 */
[----:B------:R-:W3:Y:S01]  /*0680*/  LDC.64 R8, c[0x0][0x380] ;  /* 0x0000e000ff087b82 */ /* 0x000ee20000000a00 */
[----:B-1----:R-:W-:-:S06]  /*0690*/  IMAD.WIDE.U32 R10, R17, 0x4, R6 ;  /* 0x00000004110a7825 */ /* 0x002fcc00078e0006 */
[----:B------:R-:W2:Y:S01]  /*06a0*/  LDG.E R10, desc[UR4][R10.64] ;  /* 0x000000040a0a7981 */ /* 0x000ea2000c1e1900 */
[----:B---3--:R-:W-:-:S05]  /*06b0*/  IMAD.WIDE R8, R15, 0x4, R8 ;  /* 0x000000040f087825 */ /* 0x008fca00078e0208 */
[----:B------:R-:W2:Y:S01]  /*06c0*/  LDG.E R4, desc[UR4][R8.64] ;  /* 0x0000000408047981 */ /* 0x000ea2000c1e1900 */
[----:B------:R-:W-:-:S05]  /*06d0*/  IADD3 R17, PT, PT, R17, R0, RZ ;  /* 0x0000000011117210 */ /* 0x000fca0007ffe0ff */
[----:B------:R-:W-:-:S04]  /*06e0*/  IMAD.WIDE.U32 R14, R17, 0x4, R6 ;  /* 0x00000004110e7825 */ /* 0x000fc800078e0006 */
[----:B--2--5:R-:W-:-:S05]  /*06f0*/  IMAD R21, R4, R10, R21 ;  /* 0x0000000a04157224 */ /* 0x024fca00078e0215 */
[----:B------:R1:W-:Y:S04]  /*0700*/  STG.E desc[UR4][R12.64], R21 ;  /* 0x000000150c007986 */ /* 0x0003e8000c101904 */
[----:B------:R-:W2:Y:S04]  /*0710*/  LDG.E R14, desc[UR4][R14.64] ;  /* 0x000000040e0e7981 */ /* 0x000ea8000c1e1900 */
[----:B------:R-:W2:Y:S01]  /*0720*/  LDG.E R4, desc[UR4][R8.64+0x4] ;  /* 0x0000040408047981 */ /* 0x000ea2000c1e1900 */
[----:B------:R-:W-:-:S05]  /*0730*/  IADD3 R23, PT, PT, R17, R0, RZ ;  /* 0x0000000011177210 */ /* 0x000fca0007ffe0ff */
[----:B------:R-:W-:-:S04]  /*0740*/  IMAD.WIDE.U32 R16, R23, 0x4, R6 ;  /* 0x0000000417107825 */ /* 0x000fc800078e0006 */
[----:B--2---:R-:W-:-:S05]  /*0750*/  IMAD R19, R4, R14, R21 ;  /* 0x0000000e04137224 */ /* 0x004fca00078e0215 */
[----:B------:R3:W-:Y:S04]  /*0760*/  STG.E desc[UR4][R12.64], R19 ;  /* 0x000000130c007986 */ /* 0x0007e8000c101904 */
[----:B------:R-:W2:Y:S04]  /*0770*/  LDG.E R16, desc[UR4][R16.64] ;  /* 0x0000000410107981 */ /* 0x000ea8000c1e1900 */
[----:B------:R-:W2:Y:S01]  /*0780*/  LDG.E R4, desc[UR4][R8.64+0x8] ;  /* 0x0000080408047981 */ /* 0x000ea2000c1e1900 */
[----:B------:R-:W-:-:S05]  /*0790*/  IADD3 R23, PT, PT, R23, R0, RZ ;  /* 0x0000000017177210 */ /* 0x000fca0007ffe0ff */
[----:B------:R-:W-:-:S04]  /*07a0*/  IMAD.WIDE.U32 R6, R23, 0x4, R6 ;  /* 0x0000000417067825 */ /* 0x000fc800078e0006 */
[----:B--2---:R-:W-:-:S05]  /*07b0*/  IMAD R11, R4, R16, R19 ;  /* 0x00000010040b7224 */ /* 0x004fca00078e0213 */
[----:B------:R3:W-:Y:S04]  /*07c0*/  STG.E desc[UR4][R12.64], R11 ;  /* 0x0000000b0c007986 */ /* 0x0007e8000c101904 */
[----:B------:R-:W1:Y:S04]  /*07d0*/  LDG.E R4, desc[UR4][R8.64+0xc] ;  /* 0x00000c0408047981 */ /* 0x000e68000c1e1900 */
[----:B------:R-:W1:Y:S01]  /*07e0*/  LDG.E R6, desc[UR4][R6.64] ;  /* 0x0000000406067981 */ /* 0x000e62000c1e1900 */
[----:B------:R-:W-:Y:S01]  /*07f0*/  IADD3 R5, PT, PT, R5, 0x4, RZ ;  /* 0x0000000405057810 */ /* 0x000fe20007ffe0ff */
[----:B-1----:R-:W-:-:S05]  /*0800*/  IMAD R21, R4, R6, R11 ;  /* 0x0000000604157224 */ /* 0x002fca00078e020b */
[----:B------:R3:W-:Y:S02]  /*0810*/  STG.E desc[UR4][R12.64], R21 ;  /* 0x000000150c007986 */ /* 0x0007e4000c101904 */
.L_x_2:
[----:B------:R-:W-:Y:S05]  /*0820*/  @!P1 EXIT ;  /* 0x000000000000994d */ /* 0x000fea0003800000 */
[----:B------:R-:W-:Y:S02]  /*0830*/  ISETP.NE.AND P0, PT, R18, 0x1, PT ;  /* 0x000000011200780c */ /* 0x000fe40003f05270 */
[----:B------:R-:W-:-:S04]  /*0840*/  LOP3.LUT R4, R0, 0x1, RZ, 0xc0, !PT ;  /* 0x0000000100047812 */ /* 0x000fc800078ec0ff */
[----:B------:R-:W-:-:S07]  /*0850*/  ISETP.NE.U32.AND P1, PT, R4, 0x1, PT ;  /* 0x000000010400780c */ /* 0x000fce0003f25070 */
[----:B------:R-:W-:Y:S06]  /*0860*/  @!P0 BRA `(.L_x_3) ;  /* 0x0000000000448947 */ /* 0x000fec0003800000 */
[----:B------:R-:W3:Y:S01]  /*0870*/  LDC.64 R6, c[0x0][0x388] ;  /* 0x0000e200ff067b82 */ /* 0x000ee20000000a00 */
[----:B------:R-:W-:Y:S01]  /*0880*/  IADD3 R15, PT, PT, R2, R5, RZ ;  /* 0x00000005020f7210 */ /* 0x000fe20007ffe0ff */
[----:B------:R-:W-:-:S06]  /*0890*/  IMAD R17, R5, R0, R3 ;  /* 0x0000000005117224 */ /* 0x000fcc00078e0203 */
[----:B------:R-:W1:Y:S01]  /*08a0*/  LDC.64 R8, c[0x0][0x380] ;  /* 0x0000e000ff087b82 */ /* 0x000e620000000a00 */
[----:B---3--:R-:W-:-:S06]  /*08b0*/  IMAD.WIDE.U32 R10, R17, 0x4, R6 ;  /* 0x00000004110a7825 */ /* 0x008fcc00078e0006 */
[----:B------:R-:W3:Y:S01]  /*08c0*/  LDG.E R10, desc[UR4][R10.64] ;  /* 0x000000040a0a7981 */ /* 0x000ee2000c1e1900 */
[----:B-1----:R-:W-:-:S05]  /*08d0*/  IMAD.WIDE R8, R15, 0x4, R8 ;  /* 0x000000040f087825 */ /* 0x002fca00078e0208 */
[----:B------:R-:W3:Y:S01]  /*08e0*/  LDG.E R4, desc[UR4][R8.64] ;  /* 0x0000000408047981 */ /* 0x000ee2000c1e1900 */
[----:B------:R-:W-:-:S05]  /*08f0*/  IADD3 R17, PT, PT, R17, R0, RZ ;  /* 0x0000000011117210 */ /* 0x000fca0007ffe0ff */
[----:B------:R-:W-:-:S04]  /*0900*/  IMAD.WIDE.U32 R6, R17, 0x4, R6 ;  /* 0x0000000411067825 */ /* 0x000fc800078e0006 */
[----:B---3-5:R-:W-:-:S05]  /*0910*/  IMAD R15, R4, R10, R21 ;  /* 0x0000000a040f7224 */ /* 0x028fca00078e0215 */
[----:B------:R1:W-:Y:S04]  /*0920*/  STG.E desc[UR4][R12.64], R15 ;  /* 0x0000000f0c007986 */ /* 0x0003e8000c101904 */
[----:B------:R-:W2:Y:S04]  /*0930*/  LDG.E R4, desc[UR4][R8.64+0x4] ;  /* 0x0000040408047981 */ /* 0x000ea8000c1e1900 */
[----:B------:R-:W2:Y:S01]  /*0940*/  LDG.E R6, desc[UR4][R6.64] ;  /* 0x0000000406067981 */ /* 0x000ea2000c1e1900 */
[----:B------:R-:W-:Y:S01]  /*0950*/  IADD3 R5, PT, PT, R5, 0x2, RZ ;  /* 0x0000000205057810 */ /* 0x000fe20007ffe0ff */
[----:B--2---:R-:W-:-:S05]  /*0960*/  IMAD R21, R4, R6, R15 ;  /* 0x0000000604157224 */ /* 0x004fca00078e020f */
[----:B------:R1:W-:Y:S02]  /*0970*/  STG.E desc[UR4][R12.64], R21 ;  /* 0x000000150c007986 */ /* 0x0003e4000c101904 */
.L_x_3:
[----:B------:R-:W-:Y:S05]  /*0980*/  @P1 EXIT ;  /* 0x000000000000194d */ /* 0x000fea0003800000 */
[----:B------:R-:W4:Y:S01]  /*0990*/  LDC.64 R6, c[0x0][0x380] ;  /* 0x0000e000ff067b82 */ /* 0x000f220000000a00 */
[----:B---3--:R-:W-:Y:S01]  /*09a0*/  IADD3 R11, PT, PT, R2, R5, RZ ;  /* 0x00000005020b7210 */ /* 0x008fe20007ffe0ff */
[----:B------:R-:W-:-:S06]  /*09b0*/  IMAD R5, R5, R0, R3 ;  /* 0x0000000005057224 */ /* 0x000fcc00078e0203 */
[----:B------:R-:W3:Y:S01]  /*09c0*/  LDC.64 R8, c[0x0][0x388] ;  /* 0x0000e200ff087b82 */ /* 0x000ee20000000a00 */
[----:B----4-:R-:W-:-:S06]  /*09d0*/  IMAD.WIDE R2, R11, 0x4, R6 ;  /* 0x000000040b027825 */ /* 0x010fcc00078e0206 */
[----:B------:R-:W1:Y:S01]  /*09e0*/  LDG.E R2, desc[UR4][R2.64] ;  /* 0x0000000402027981 */ /* 0x000e62000c1e1900 */
[----:B---3--:R-:W-:-:S06]  /*09f0*/  IMAD.WIDE.U32 R4, R5, 0x4, R8 ;  /* 0x0000000405047825 */ /* 0x008fcc00078e0008 */
[----:B------:R-:W1:Y:S02]  /*0a00*/  LDG.E R4, desc[UR4][R4.64] ;  /* 0x0000000404047981 */ /* 0x000e64000c1e1900 */
[----:B-12--5:R-:W-:-:S05]  /*0a10*/  IMAD R21, R2, R4, R21 ;  /* 0x0000000402157224 */ /* 0x026fca00078e0215 */
[----:B------:R-:W-:Y:S01]  /*0a20*/  STG.E desc[UR4][R12.64], R21 ;  /* 0x000000150c007986 */ /* 0x000fe2000c101904 */
[----:B------:R-:W-:Y:S05]  /*0a30*/  EXIT ;  /* 0x000000000000794d */ /* 0x000fea0003800000 */
.L_x_4:
[----:B------:R-:W-:-:S00]  /*0a40*/  BRA `(.L_x_4) ;  /* 0xfffffffc00fc7947 */ /* 0x000fc0000383ffff */
[----:B------:R-:W-:-:S00]  /*0a50*/  NOP ;  /* 0x0000000000007918 */ /* 0x000fc00000000000 */
        /* <DEDUP_REMOVED lines=10> */
.L_x_5:


//--------------------- .nv.shared.reserved.0     --------------------------
	.section	.nv.shared.reserved.0,"aw",@nobits
	.weak		__nv_reservedSMEM_offset_0_alias
	.size		__nv_reservedSMEM_offset_0_alias, 0, 64
	.other		__nv_reservedSMEM_offset_0_alias,@"STO_CUDA_RESERVED_SHARED STV_DEFAULT"
__nv_reservedSMEM_offset_0_alias:
	.zero		0
	.zero		64


//--------------------- .nv.constant0._Z6matmulPiS_S_i --------------------------
	.section	.nv.constant0._Z6matmulPiS_S_i,"a",@progbits
	.sectionflags	@""
	.align	4
.nv.constant0._Z6matmulPiS_S_i:
	.zero		924


//--------------------- SYMBOLS --------------------------

	.type		.nv.reservedSmem.offset0,@object
	.size		.nv.reservedSmem.offset0,0x4
